	.headerflags	@"EF_CUDA_TEXMODE_UNIFIED EF_CUDA_64BIT_ADDRESS EF_CUDA_ACCELERATORS EF_CUDA_SM90 EF_CUDA_VIRTUAL_SM(EF_CUDA_SM90)"
	.elftype	@"ET_EXEC"


//--------------------- .nv.info                  --------------------------
	.section	.nv.info,"",@"SHT_CUDA_INFO"
	.align	4


	//----- nvinfo : EIATTR_REGCOUNT
	.align		4
        /*0000*/ 	.byte	0x04, 0x2f
        /*0002*/ 	.short	(.L_1 - .L_0)
	.align		4
.L_0:
        /*0004*/ 	.word	index@(triton_poi_fused_convolution_relu_40)
        /*0008*/ 	.word	0x0000000c


	//----- nvinfo : EIATTR_MIN_STACK_SIZE
	.align		4
.L_1:
        /*000c*/ 	.byte	0x04, 0x12
        /*000e*/ 	.short	(.L_3 - .L_2)
	.align		4
.L_2:
        /*0010*/ 	.word	index@(triton_poi_fused_convolution_relu_40)
        /*0014*/ 	.word	0x00000000


	//----- nvinfo : EIATTR_FRAME_SIZE
	.align		4
.L_3:
        /*0018*/ 	.byte	0x04, 0x11
        /*001a*/ 	.short	(.L_5 - .L_4)
	.align		4
.L_4:
        /*001c*/ 	.word	index@(triton_poi_fused_convolution_relu_40)
        /*0020*/ 	.word	0x00000000


	//----- nvinfo : EIATTR_MIN_STACK_SIZE
	.align		4
.L_5:
        /*0024*/ 	.byte	0x04, 0x12
        /*0026*/ 	.short	(.L_7 - .L_6)
	.align		4
.L_6:
        /*0028*/ 	.word	index@(triton_poi_fused_convolution_relu_40)
        /*002c*/ 	.word	0x00000000
.L_7:


//--------------------- .nv.info.triton_poi_fused_convolution_relu_40 --------------------------
	.section	.nv.info.triton_poi_fused_convolution_relu_40,"",@"SHT_CUDA_INFO"
	.sectionflags	@""
	.align	4


	//----- nvinfo : EIATTR_CUDA_API_VERSION
	.align		4
        /*0000*/ 	.byte	0x04, 0x37
        /*0002*/ 	.short	(.L_9 - .L_8)
.L_8:
        /*0004*/ 	.word	0x0000007c


	//----- nvinfo : EIATTR_KPARAM_INFO
	.align		4
.L_9:
        /*0008*/ 	.byte	0x04, 0x17
        /*000a*/ 	.short	(.L_11 - .L_10)
.L_10:
        /*000c*/ 	.word	0x00000000
        /*0010*/ 	.short	0x0002
        /*0012*/ 	.short	0x0010
        /*0014*/ 	.byte	0x00, 0xf0, 0x11, 0x00


	//----- nvinfo : EIATTR_KPARAM_INFO
	.align		4
.L_11:
        /*0018*/ 	.byte	0x04, 0x17
        /*001a*/ 	.short	(.L_13 - .L_12)
.L_12:
        /*001c*/ 	.word	0x00000000
        /*0020*/ 	.short	0x0001
        /*0022*/ 	.short	0x0008
        /*0024*/ 	.byte	0x00, 0xf4, 0x21, 0x00


	//----- nvinfo : EIATTR_KPARAM_INFO
	.align		4
.L_13:
        /*0028*/ 	.byte	0x04, 0x17
        /*002a*/ 	.short	(.L_15 - .L_14)
.L_14:
        /*002c*/ 	.word	0x00000000
        /*0030*/ 	.short	0x0000
        /*0032*/ 	.short	0x0000
        /*0034*/ 	.byte	0x00, 0xf4, 0x21, 0x00


	//----- nvinfo : EIATTR_SPARSE_MMA_MASK
	.align		4
.L_15:
        /*0038*/ 	.byte	0x03, 0x50
        /*003a*/ 	.short	0x0000


	//----- nvinfo : EIATTR_MAXREG_COUNT
	.align		4
        /*003c*/ 	.byte	0x03, 0x1b
        /*003e*/ 	.short	0x00ff


	//----- nvinfo : EIATTR_EXIT_INSTR_OFFSETS
	.align		4
        /*0040*/ 	.byte	0x04, 0x1c
        /*0042*/ 	.short	(.L_17 - .L_16)


	//   ....[0]....
.L_16:
        /*0044*/ 	.word	0x00000160


	//   ....[1]....
        /*0048*/ 	.word	0x00000180


	//----- nvinfo : EIATTR_REQNTID
	.align		4
.L_17:
        /*004c*/ 	.byte	0x04, 0x10
        /*004e*/ 	.short	(.L_19 - .L_18)
.L_18:
        /*0050*/ 	.word	0x00000080
        /*0054*/ 	.word	0x00000001
        /*0058*/ 	.word	0x00000001


	//----- nvinfo : EIATTR_CBANK_PARAM_SIZE
	.align		4
.L_19:
        /*005c*/ 	.byte	0x03, 0x19
        /*005e*/ 	.short	0x0014


	//----- nvinfo : EIATTR_PARAM_CBANK
	.align		4
        /*0060*/ 	.byte	0x04, 0x0a
        /*0062*/ 	.short	(.L_21 - .L_20)
	.align		4
.L_20:
        /*0064*/ 	.word	index@(.nv.constant0.triton_poi_fused_convolution_relu_40)
        /*0068*/ 	.short	0x0210
        /*006a*/ 	.short	0x0014


	//----- nvinfo : EIATTR_SW_WAR
	.align		4
.L_21:
        /*006c*/ 	.byte	0x04, 0x36
        /*006e*/ 	.short	(.L_23 - .L_22)
.L_22:
        /*0070*/ 	.word	0x00000008
.L_23:


//--------------------- .nv.callgraph             --------------------------
	.section	.nv.callgraph,"",@"SHT_CUDA_CALLGRAPH"
	.align	4
	.sectionentsize	8
	.align		4
        /*0000*/ 	.word	0x00000000
	.align		4
        /*0004*/ 	.word	0xffffffff
	.align		4
        /*0008*/ 	.word	0x00000000
	.align		4
        /*000c*/ 	.word	0xfffffffe
	.align		4
        /*0010*/ 	.word	0x00000000
	.align		4
        /*0014*/ 	.word	0xfffffffd
	.align		4
        /*0018*/ 	.word	0x00000000
	.align		4
        /*001c*/ 	.word	0xfffffffc


//--------------------- .text.triton_poi_fused_convolution_relu_40 --------------------------
	.section	.text.triton_poi_fused_convolution_relu_40,"ax",@progbits
	.align	128
        .global         triton_poi_fused_convolution_relu_40
        .type           triton_poi_fused_convolution_relu_40,@function
        .size           triton_poi_fused_convolution_relu_40,(.L_x_1 - triton_poi_fused_convolution_relu_40)
        .other          triton_poi_fused_convolution_relu_40,@"STO_CUDA_ENTRY STV_DEFAULT"
triton_poi_fused_convolution_relu_40:
.text.triton_poi_fused_convolution_relu_40:
[----:B------:R-:W0:Y:S02]  /*0000*/  LDC R1, c[0x0][0x28] ;  /* 0x00000a00ff017b82 */ /* 0x000e240000000800 */
[----:B------:R-:W1:Y:S01]  /*0010*/  S2R R0, SR_TID.X ;  /* 0x0000000000007919 */ /* 0x000e620000002100 */
[----:B------:R-:W2:Y:S01]  /*0020*/  LDC.64 R2, c[0x0][0x210] ;  /* 0x00008400ff027b82 */ /* 0x000ea20000000a00 */
[----:B------:R-:W-:Y:S01]  /*0030*/  ULDC.64 UR4, c[0x0][0x208] ;  /* 0x0000820000047ab9 */ /* 0x000fe20000000a00 */
[----:B------:R-:W3:Y:S06]  /*0040*/  S2R R7, SR_CTAID.X ;  /* 0x0000000000077919 */ /* 0x000eec0000002500 */
[----:B------:R-:W4:Y:S01]  /*0050*/  LDC.64 R4, c[0x0][0x218] ;  /* 0x00008600ff047b82 */ /* 0x000f220000000a00 */
[----:B-1----:R-:W-:-:S05]  /*0060*/  LOP3.LUT R0, R0, 0x7f, RZ, 0xc0, !PT ;  /* 0x0000007f00007812 */ /* 0x002fca00078ec0ff */
[----:B---3--:R-:W-:-:S04]  /*0070*/  IMAD R7, R7, 0x80, R0 ;  /* 0x0000008007077824 */ /* 0x008fc800078e0200 */
[C---:B------:R-:W-:Y:S01]  /*0080*/  IMAD.HI R0, R7.reuse, 0x66666667, RZ ;  /* 0x6666666707007827 */ /* 0x040fe200078e02ff */
[----:B------:R-:W-:-:S03]  /*0090*/  ISETP.GE.AND P1, PT, R7, 0xa0, PT ;  /* 0x000000a00700780c */ /* 0x000fc60003f26270 */
[----:B--2---:R-:W-:Y:S01]  /*00a0*/  IMAD.WIDE R2, R7, 0x4, R2 ;  /* 0x0000000407027825 */ /* 0x004fe200078e0202 */
[----:B------:R-:W-:-:S04]  /*00b0*/  SHF.R.U32.HI R9, RZ, 0x1f, R0 ;  /* 0x0000001fff097819 */ /* 0x000fc80000011600 */
[----:B------:R-:W-:-:S05]  /*00c0*/  LEA.HI.SX32 R0, R0, R9, 0x1c ;  /* 0x0000000900007211 */ /* 0x000fca00078fe2ff */
[----:B------:R-:W-:Y:S01]  /*00d0*/  IMAD R9, R0, -0x28, R7 ;  /* 0xffffffd800097824 */ /* 0x000fe200078e0207 */
[----:B------:R-:W-:Y:S01]  /*00e0*/  HFMA2.MMA R0, -RZ, RZ, 0, 0 ;  /* 0x00000000ff007435 */ /* 0x000fe200000001ff */
[----:B------:R-:W-:Y:S02]  /*00f0*/  IMAD.MOV.U32 R7, RZ, RZ, RZ ;  /* 0x000000ffff077224 */ /* 0x000fe400078e00ff */
[----:B----4-:R-:W-:-:S05]  /*0100*/  IMAD.WIDE R4, R9, 0x4, R4 ;  /* 0x0000000409047825 */ /* 0x010fca00078e0204 */
[----:B------:R-:W2:Y:S04]  /*0110*/  @!P1 LDG.E.EL R7, desc[UR4][R4.64] ;  /* 0x0000000404079981 */ /* 0x000ea8000c2e1900 */
[----:B------:R-:W2:Y:S02]  /*0120*/  @!P1 LDG.E R0, desc[UR4][R2.64] ;  /* 0x0000000402009981 */ /* 0x000ea4000c1e1900 */
[----:B--2---:R-:W-:Y:S01]  /*0130*/  FADD R6, R7, R0 ;  /* 0x0000000007067221 */ /* 0x004fe20000000000 */
[----:B------:R-:W-:-:S04]  /*0140*/  FSETP.GEU.AND P0, PT, R0, -R7, PT ;  /* 0x800000070000720b */ /* 0x000fc80003f0e000 */
[----:B------:R-:W-:Y:S01]  /*0150*/  FSEL R7, R6, RZ, P0 ;  /* 0x000000ff06077208 */ /* 0x000fe20000000000 */
[----:B------:R-:W-:Y:S08]  /*0160*/  @P1 EXIT ;  /* 0x000000000000194d */ /* 0x000ff00003800000 */
[----:B------:R-:W-:Y:S01]  /*0170*/  STG.E desc[UR4][R2.64], R7 ;  /* 0x0000000702007986 */ /* 0x000fe2000c101904 */
[----:B------:R-:W-:Y:S05]  /*0180*/  EXIT ;  /* 0x000000000000794d */ /* 0x000fea0003800000 */
.L_x_0:
[----:B------:R-:W-:-:S00]  /*0190*/  BRA `(.L_x_0) ;  /* 0xfffffffc00fc7947 */ /* 0x000fc0000383ffff */
[----:B------:R-:W-:-:S00]  /*01a0*/  NOP ;  /* 0x0000000000007918 */ /* 0x000fc00000000000 */
        /* <DEDUP_REMOVED lines=13> */
.L_x_1:


//--------------------- .nv.constant0.triton_poi_fused_convolution_relu_40 --------------------------
	.section	.nv.constant0.triton_poi_fused_convolution_relu_40,"a",@progbits
	.sectionflags	@""
	.align	4
.nv.constant0.triton_poi_fused_convolution_relu_40:
	.zero		548
